//
// Generated by NVIDIA NVVM Compiler
//
// Compiler Build ID: CL-36424714
// Cuda compilation tools, release 13.0, V13.0.88
// Based on NVVM 20.0.0
//

.version 9.0
.target sm_100
.address_size 64

	// .globl	_Z20apply_bw_filter_cudaPhiii

.visible .entry _Z20apply_bw_filter_cudaPhiii(
	.param .u64 .ptr .align 1 _Z20apply_bw_filter_cudaPhiii_param_0,
	.param .u32 _Z20apply_bw_filter_cudaPhiii_param_1,
	.param .u32 _Z20apply_bw_filter_cudaPhiii_param_2,
	.param .u32 _Z20apply_bw_filter_cudaPhiii_param_3
)
{
	.reg .pred 	%p<4>;
	.reg .b16 	%rs<10>;
	.reg .b32 	%r<38>;
	.reg .b64 	%rd<5>;
	.reg .b64 	%fd<7>;

	ld.param.u64 	%rd1, [_Z20apply_bw_filter_cudaPhiii_param_0];
	ld.param.u32 	%r3, [_Z20apply_bw_filter_cudaPhiii_param_1];
	ld.param.u32 	%r5, [_Z20apply_bw_filter_cudaPhiii_param_2];
	ld.param.u32 	%r4, [_Z20apply_bw_filter_cudaPhiii_param_3];
	mov.u32 	%r7, %ctaid.x;
	mov.u32 	%r8, %ntid.x;
	mov.u32 	%r9, %tid.x;
	mad.lo.s32 	%r1, %r7, %r8, %r9;
	mov.u32 	%r10, %ctaid.y;
	mov.u32 	%r11, %ntid.y;
	mov.u32 	%r12, %tid.y;
	mad.lo.s32 	%r13, %r10, %r11, %r12;
	setp.ge.s32 	%p1, %r1, %r3;
	setp.ge.s32 	%p2, %r13, %r5;
	or.pred  	%p3, %p1, %p2;
	@%p3 bra 	$L__BB0_2;
	cvta.to.global.u64 	%rd2, %rd1;
	mad.lo.s32 	%r14, %r3, %r13, %r1;
	mul.lo.s32 	%r15, %r14, 3;
	cvt.s64.s32 	%rd3, %r15;
	add.s64 	%rd4, %rd2, %rd3;
	ld.global.u8 	%rs1, [%rd4];
	cvt.u32.u16 	%r16, %rs1;
	ld.global.u8 	%rs2, [%rd4+1];
	cvt.u32.u16 	%r17, %rs2;
	ld.global.u8 	%rs3, [%rd4+2];
	cvt.u32.u16 	%r18, %rs3;
	cvt.rn.f64.u16 	%fd1, %rs1;
	cvt.rn.f64.u16 	%fd2, %rs2;
	mul.f64 	%fd3, %fd2, 0d3FE2C8B439581062;
	fma.rn.f64 	%fd4, %fd1, 0d3FD322D0E5604189, %fd3;
	cvt.rn.f64.u16 	%fd5, %rs3;
	fma.rn.f64 	%fd6, %fd5, 0d3FBD2F1A9FBE76C9, %fd4;
	cvt.rzi.s32.f64 	%r19, %fd6;
	sub.s32 	%r20, %r19, %r16;
	mul.lo.s32 	%r21, %r20, %r4;
	mul.hi.s32 	%r22, %r21, 1374389535;
	shr.u32 	%r23, %r22, 31;
	shr.u32 	%r24, %r22, 5;
	add.s32 	%r25, %r24, %r23;
	sub.s32 	%r26, %r19, %r17;
	mul.lo.s32 	%r27, %r26, %r4;
	mul.hi.s32 	%r28, %r27, 1374389535;
	shr.u32 	%r29, %r28, 31;
	shr.u32 	%r30, %r28, 5;
	add.s32 	%r31, %r30, %r29;
	sub.s32 	%r32, %r19, %r18;
	mul.lo.s32 	%r33, %r32, %r4;
	mul.hi.s32 	%r34, %r33, 1374389535;
	shr.u32 	%r35, %r34, 31;
	shr.u32 	%r36, %r34, 5;
	add.s32 	%r37, %r36, %r35;
	cvt.u16.u32 	%rs4, %r25;
	add.s16 	%rs5, %rs1, %rs4;
	st.global.u8 	[%rd4], %rs5;
	cvt.u16.u32 	%rs6, %r31;
	add.s16 	%rs7, %rs2, %rs6;
	st.global.u8 	[%rd4+1], %rs7;
	cvt.u16.u32 	%rs8, %r37;
	add.s16 	%rs9, %rs3, %rs8;
	st.global.u8 	[%rd4+2], %rs9;
$L__BB0_2:
	ret;

}


// ===== COMPILED SASS (sm_100) =====

	.target	sm_100

	.elftype	@"ET_EXEC"


//--------------------- .note.nv.tkinfo           --------------------------
	.section	.note.nv.tkinfo,"",@"SHT_NOTE"
	.sectionflags	@"SHF_NOTE_NV_TKINFO"
	.tkinfo
        /*0018*/ 	.word	0x00000002
        /*0030*/ 	.string	""
        /*0030*/ 	.string	"ptxas"
        /*0030*/ 	.string	"Cuda compilation tools, release 13.0, V13.0.88"
        /*0030*/ 	.string	"Build cuda_13.0.r13.0/compiler.36424714_0"
        /*0030*/ 	.string	"-arch sm_100 -m 64 "



//--------------------- .note.nv.cuinfo           --------------------------
	.section	.note.nv.cuinfo,"",@"SHT_NOTE"
	.sectionflags	@"SHF_NOTE_NV_CUINFO"
        /*0018*/ 	.short	0x0002
        /*001a*/ 	.short	0x0064
        /*001c*/ 	.short	0x0082
	.zero		2


//--------------------- .nv.info                  --------------------------
	.section	.nv.info,"",@"SHT_CUDA_INFO"
	.align	4


	//----- nvinfo : EIATTR_REGCOUNT
	.align		4
        /*0000*/ 	.byte	0x04, 0x2f
        /*0002*/ 	.short	(.L_1 - .L_0)
	.align		4
.L_0:
        /*0004*/ 	.word	index@(_Z20apply_bw_filter_cudaPhiii)
        /*0008*/ 	.word	0x0000000e


	//----- nvinfo : EIATTR_FRAME_SIZE
	.align		4
.L_1:
        /*000c*/ 	.byte	0x04, 0x11
        /*000e*/ 	.short	(.L_3 - .L_2)
	.align		4
.L_2:
        /*0010*/ 	.word	index@(_Z20apply_bw_filter_cudaPhiii)
        /*0014*/ 	.word	0x00000000


	//----- nvinfo : EIATTR_MIN_STACK_SIZE
	.align		4
.L_3:
        /*0018*/ 	.byte	0x04, 0x12
        /*001a*/ 	.short	(.L_5 - .L_4)
	.align		4
.L_4:
        /*001c*/ 	.word	index@(_Z20apply_bw_filter_cudaPhiii)
        /*0020*/ 	.word	0x00000000
.L_5:


//--------------------- .nv.compat                --------------------------
	.section	.nv.compat,"",@"SHT_CUDA_COMPAT_INFO"
	.align	4
        /*0000*/ 	.byte	0x02, 0x09, 0x00, 0x00, 0x02, 0x02, 0x01, 0x00, 0x02, 0x05, 0x05, 0x00, 0x03, 0x07, 0x01, 0x01
        /*0010*/ 	.byte	0x02, 0x03, 0x00, 0x00, 0x02, 0x06, 0x01, 0x00, 0x04, 0x0b, 0x08, 0x00, 0x01, 0x00, 0x00, 0x00
        /*0020*/ 	.byte	0x00, 0x00, 0x00, 0x00


//--------------------- .nv.info._Z20apply_bw_filter_cudaPhiii --------------------------
	.section	.nv.info._Z20apply_bw_filter_cudaPhiii,"",@"SHT_CUDA_INFO"
	.sectionflags	@""
	.align	4


	//----- nvinfo : EIATTR_CUDA_API_VERSION
	.align		4
        /*0000*/ 	.byte	0x04, 0x37
        /*0002*/ 	.short	(.L_7 - .L_6)
.L_6:
        /*0004*/ 	.word	0x00000082


	//----- nvinfo : EIATTR_KPARAM_INFO
	.align		4
.L_7:
        /*0008*/ 	.byte	0x04, 0x17
        /*000a*/ 	.short	(.L_9 - .L_8)
.L_8:
        /*000c*/ 	.word	0x00000000
        /*0010*/ 	.short	0x0003
        /*0012*/ 	.short	0x0010
        /*0014*/ 	.byte	0x00, 0xf0, 0x11, 0x00


	//----- nvinfo : EIATTR_KPARAM_INFO
	.align		4
.L_9:
        /*0018*/ 	.byte	0x04, 0x17
        /*001a*/ 	.short	(.L_11 - .L_10)
.L_10:
        /*001c*/ 	.word	0x00000000
        /*0020*/ 	.short	0x0002
        /*0022*/ 	.short	0x000c
        /*0024*/ 	.byte	0x00, 0xf0, 0x11, 0x00


	//----- nvinfo : EIATTR_KPARAM_INFO
	.align		4
.L_11:
        /*0028*/ 	.byte	0x04, 0x17
        /*002a*/ 	.short	(.L_13 - .L_12)
.L_12:
        /*002c*/ 	.word	0x00000000
        /*0030*/ 	.short	0x0001
        /*0032*/ 	.short	0x0008
        /*0034*/ 	.byte	0x00, 0xf0, 0x11, 0x00


	//----- nvinfo : EIATTR_KPARAM_INFO
	.align		4
.L_13:
        /*0038*/ 	.byte	0x04, 0x17
        /*003a*/ 	.short	(.L_15 - .L_14)
.L_14:
        /*003c*/ 	.word	0x00000000
        /*0040*/ 	.short	0x0000
        /*0042*/ 	.short	0x0000
        /*0044*/ 	.byte	0x00, 0xf5, 0x21, 0x00


	//----- nvinfo : EIATTR_SPARSE_MMA_MASK
	.align		4
.L_15:
        /*0048*/ 	.byte	0x03, 0x50
        /*004a*/ 	.short	0x0000


	//----- nvinfo : EIATTR_MAXREG_COUNT
	.align		4
        /*004c*/ 	.byte	0x03, 0x1b
        /*004e*/ 	.short	0x00ff


	//----- nvinfo : EIATTR_MERCURY_ISA_VERSION
	.align		4
        /*0050*/ 	.byte	0x03, 0x5f
        /*0052*/ 	.short	0x0101


	//----- nvinfo : EIATTR_VRC_CTA_INIT_COUNT
	.align		4
        /*0054*/ 	.byte	0x02, 0x4a
	.zero		1
	.zero		1


	//----- nvinfo : EIATTR_EXIT_INSTR_OFFSETS
	.align		4
        /*0058*/ 	.byte	0x04, 0x1c
        /*005a*/ 	.short	(.L_17 - .L_16)


	//   ....[0]....
.L_16:
        /*005c*/ 	.word	0x000000c0


	//   ....[1]....
        /*0060*/ 	.word	0x00000390


	//----- nvinfo : EIATTR_CBANK_PARAM_SIZE
	.align		4
.L_17:
        /*0064*/ 	.byte	0x03, 0x19
        /*0066*/ 	.short	0x0014


	//----- nvinfo : EIATTR_PARAM_CBANK
	.align		4
        /*0068*/ 	.byte	0x04, 0x0a
        /*006a*/ 	.short	(.L_19 - .L_18)
	.align		4
.L_18:
        /*006c*/ 	.word	index@(.nv.constant0._Z20apply_bw_filter_cudaPhiii)
        /*0070*/ 	.short	0x0380
        /*0072*/ 	.short	0x0014


	//----- nvinfo : EIATTR_SW_WAR
	.align		4
.L_19:
        /*0074*/ 	.byte	0x04, 0x36
        /*0076*/ 	.short	(.L_21 - .L_20)
.L_20:
        /*0078*/ 	.word	0x00000008
.L_21:


//--------------------- .nv.callgraph             --------------------------
	.section	.nv.callgraph,"",@"SHT_CUDA_CALLGRAPH"
	.align	4
	.sectionentsize	8
	.align		4
        /*0000*/ 	.word	0x00000000
	.align		4
        /*0004*/ 	.word	0xffffffff
	.align		4
        /*0008*/ 	.word	0x00000000
	.align		4
        /*000c*/ 	.word	0xfffffffe
	.align		4
        /*0010*/ 	.word	0x00000000
	.align		4
        /*0014*/ 	.word	0xfffffffd
	.align		4
        /*0018*/ 	.word	0x00000000
	.align		4
        /*001c*/ 	.word	0xfffffffc


//--------------------- .text._Z20apply_bw_filter_cudaPhiii --------------------------
	.section	.text._Z20apply_bw_filter_cudaPhiii,"ax",@progbits
	.align	128
        .global         _Z20apply_bw_filter_cudaPhiii
        .type           _Z20apply_bw_filter_cudaPhiii,@function
        .size           _Z20apply_bw_filter_cudaPhiii,(.L_x_1 - _Z20apply_bw_filter_cudaPhiii)
        .other          _Z20apply_bw_filter_cudaPhiii,@"STO_CUDA_ENTRY STV_DEFAULT"
_Z20apply_bw_filter_cudaPhiii:
.text._Z20apply_bw_filter_cudaPhiii:
[----:B------:R-:W-:Y:S01]  /*0000*/  LDC R1, c[0x0][0x37c] ;  /* 0x0000df00ff017b82 */ /* 0x000fe20000000800 */
[----:B------:R-:W0:Y:S07]  /*0010*/  S2R R2, SR_TID.Y ;  /* 0x0000000000027919 */ /* 0x000e2e0000002200 */
[----:B------:R-:W1:Y:S01]  /*0020*/  LDC R0, c[0x0][0x360] ;  /* 0x0000d800ff007b82 */ /* 0x000e620000000800 */
[----:B------:R-:W2:Y:S01]  /*0030*/  LDCU.64 UR6, c[0x0][0x388] ;  /* 0x00007100ff0677ac */ /* 0x000ea20008000a00 */
[----:B------:R-:W1:Y:S06]  /*0040*/  S2R R5, SR_TID.X ;  /* 0x0000000000057919 */ /* 0x000e6c0000002100 */
[----:B------:R-:W0:Y:S08]  /*0050*/  S2UR UR5, SR_CTAID.Y ;  /* 0x00000000000579c3 */ /* 0x000e300000002600 */
[----:B------:R-:W0:Y:S08]  /*0060*/  LDC R3, c[0x0][0x364] ;  /* 0x0000d900ff037b82 */ /* 0x000e300000000800 */
[----:B------:R-:W1:Y:S01]  /*0070*/  S2UR UR4, SR_CTAID.X ;  /* 0x00000000000479c3 */ /* 0x000e620000002500 */
[----:B0-----:R-:W-:-:S05]  /*0080*/  IMAD R3, R3, UR5, R2 ;  /* 0x0000000503037c24 */ /* 0x001fca000f8e0202 */
[----:B--2---:R-:W-:Y:S01]  /*0090*/  ISETP.GE.AND P0, PT, R3, UR7, PT ;  /* 0x0000000703007c0c */ /* 0x004fe2000bf06270 */
[----:B-1----:R-:W-:-:S05]  /*00a0*/  IMAD R0, R0, UR4, R5 ;  /* 0x0000000400007c24 */ /* 0x002fca000f8e0205 */
[----:B------:R-:W-:-:S13]  /*00b0*/  ISETP.GE.OR P0, PT, R0, UR6, P0 ;  /* 0x0000000600007c0c */ /* 0x000fda0008706670 */
[----:B------:R-:W-:Y:S05]  /*00c0*/  @P0 EXIT ;  /* 0x000000000000094d */ /* 0x000fea0003800000 */
[----:B------:R-:W0:Y:S01]  /*00d0*/  LDCU.64 UR8, c[0x0][0x380] ;  /* 0x00007000ff0877ac */ /* 0x000e220008000a00 */
[----:B------:R-:W-:Y:S01]  /*00e0*/  IMAD R0, R3, UR6, R0 ;  /* 0x0000000603007c24 */ /* 0x000fe2000f8e0200 */
[----:B------:R-:W1:Y:S03]  /*00f0*/  LDCU.64 UR4, c[0x0][0x358] ;  /* 0x00006b00ff0477ac */ /* 0x000e660008000a00 */
[----:B------:R-:W-:Y:S01]  /*0100*/  IMAD R0, R0, 0x3, RZ ;  /* 0x0000000300007824 */ /* 0x000fe200078e02ff */
[----:B------:R-:W2:Y:S04]  /*0110*/  LDCU UR7, c[0x0][0x390] ;  /* 0x00007200ff0777ac */ /* 0x000ea80008000800 */
[----:B0-----:R-:W-:-:S04]  /*0120*/  IADD3 R2, P0, PT, R0, UR8, RZ ;  /* 0x0000000800027c10 */ /* 0x001fc8000ff1e0ff */
[----:B------:R-:W-:-:S05]  /*0130*/  LEA.HI.X.SX32 R3, R0, UR9, 0x1, P0 ;  /* 0x0000000900037c11 */ /* 0x000fca00080f0eff */
[----:B-1----:R-:W3:Y:S04]  /*0140*/  LDG.E.U8 R4, desc[UR4][R2.64+0x1] ;  /* 0x0000010402047981 */ /* 0x002ee8000c1e1100 */
[----:B------:R-:W4:Y:S04]  /*0150*/  LDG.E.U8 R5, desc[UR4][R2.64] ;  /* 0x0000000402057981 */ /* 0x000f28000c1e1100 */
[----:B------:R-:W5:Y:S01]  /*0160*/  LDG.E.U8 R0, desc[UR4][R2.64+0x2] ;  /* 0x0000020402007981 */ /* 0x000f62000c1e1100 */
[----:B------:R-:W-:Y:S01]  /*0170*/  UMOV UR8, 0x39581062 ;  /* 0x3958106200087882 */ /* 0x000fe20000000000 */
[----:B------:R-:W-:Y:S01]  /*0180*/  UMOV UR9, 0x3fe2c8b4 ;  /* 0x3fe2c8b400097882 */ /* 0x000fe20000000000 */
[----:B---3--:R-:W0:Y:S08]  /*0190*/  I2F.F64.U16 R8, R4 ;  /* 0x0000000400087312 */ /* 0x008e300000101800 */
[----:B----4-:R-:W1:Y:S01]  /*01a0*/  I2F.F64.U16 R6, R5 ;  /* 0x0000000500067312 */ /* 0x010e620000101800 */
[----:B0-----:R-:W-:-:S07]  /*01b0*/  DMUL R8, R8, UR8 ;  /* 0x0000000808087c28 */ /* 0x001fce0008000000 */
[----:B-----5:R-:W0:Y:S01]  /*01c0*/  I2F.F64.U16 R10, R0 ;  /* 0x00000000000a7312 */ /* 0x020e220000101800 */
[----:B------:R-:W-:Y:S01]  /*01d0*/  UMOV UR8, 0xe5604189 ;  /* 0xe560418900087882 */ /* 0x000fe20000000000 */
[----:B------:R-:W-:Y:S02]  /*01e0*/  UMOV UR9, 0x3fd322d0 ;  /* 0x3fd322d000097882 */ /* 0x000fe40000000000 */
[----:B-1----:R-:W-:Y:S01]  /*01f0*/  DFMA R6, R6, UR8, R8 ;  /* 0x0000000806067c2b */ /* 0x002fe20008000008 */
[----:B------:R-:W-:Y:S01]  /*0200*/  UMOV UR8, 0x9fbe76c9 ;  /* 0x9fbe76c900087882 */ /* 0x000fe20000000000 */
[----:B------:R-:W-:-:S06]  /*0210*/  UMOV UR9, 0x3fbd2f1a ;  /* 0x3fbd2f1a00097882 */ /* 0x000fcc0000000000 */
[----:B0-----:R-:W-:-:S10]  /*0220*/  DFMA R6, R10, UR8, R6 ;  /* 0x000000080a067c2b */ /* 0x001fd40008000006 */
[----:B------:R-:W0:Y:S02]  /*0230*/  F2I.F64.TRUNC R7, R6 ;  /* 0x0000000600077311 */ /* 0x000e24000030d100 */
[C---:B0-----:R-:W-:Y:S01]  /*0240*/  IMAD.IADD R8, R7.reuse, 0x1, -R5 ;  /* 0x0000000107087824 */ /* 0x041fe200078e0a05 */
[----:B------:R-:W-:Y:S01]  /*0250*/  IADD3 R10, PT, PT, -R0, R7, RZ ;  /* 0x00000007000a7210 */ /* 0x000fe20007ffe1ff */
[----:B------:R-:W-:Y:S02]  /*0260*/  IMAD.IADD R9, R7, 0x1, -R4 ;  /* 0x0000000107097824 */ /* 0x000fe400078e0a04 */
[----:B--2---:R-:W-:Y:S02]  /*0270*/  IMAD R8, R8, UR7, RZ ;  /* 0x0000000708087c24 */ /* 0x004fe4000f8e02ff */
[----:B------:R-:W-:Y:S02]  /*0280*/  IMAD R9, R9, UR7, RZ ;  /* 0x0000000709097c24 */ /* 0x000fe4000f8e02ff */
[----:B------:R-:W-:-:S02]  /*0290*/  IMAD R10, R10, UR7, RZ ;  /* 0x000000070a0a7c24 */ /* 0x000fc4000f8e02ff */
[----:B------:R-:W-:-:S04]  /*02a0*/  IMAD.HI R8, R8, 0x51eb851f, RZ ;  /* 0x51eb851f08087827 */ /* 0x000fc800078e02ff */
[----:B------:R-:W-:Y:S01]  /*02b0*/  IMAD.HI R9, R9, 0x51eb851f, RZ ;  /* 0x51eb851f09097827 */ /* 0x000fe200078e02ff */
[----:B------:R-:W-:-:S03]  /*02c0*/  SHF.R.U32.HI R7, RZ, 0x1f, R8 ;  /* 0x0000001fff077819 */ /* 0x000fc60000011608 */
[----:B------:R-:W-:Y:S01]  /*02d0*/  IMAD.HI R10, R10, 0x51eb851f, RZ ;  /* 0x51eb851f0a0a7827 */ /* 0x000fe200078e02ff */
[----:B------:R-:W-:Y:S02]  /*02e0*/  SHF.R.U32.HI R6, RZ, 0x1f, R9 ;  /* 0x0000001fff067819 */ /* 0x000fe40000011609 */
[----:B------:R-:W-:Y:S02]  /*02f0*/  LEA.HI R8, R8, R7, RZ, 0x1b ;  /* 0x0000000708087211 */ /* 0x000fe400078fd8ff */
[----:B------:R-:W-:Y:S02]  /*0300*/  SHF.R.U32.HI R11, RZ, 0x1f, R10 ;  /* 0x0000001fff0b7819 */ /* 0x000fe4000001160a */
[----:B------:R-:W-:Y:S01]  /*0310*/  LEA.HI R9, R9, R6, RZ, 0x1b ;  /* 0x0000000609097211 */ /* 0x000fe200078fd8ff */
[----:B------:R-:W-:Y:S01]  /*0320*/  IMAD.IADD R5, R5, 0x1, R8 ;  /* 0x0000000105057824 */ /* 0x000fe200078e0208 */
[----:B------:R-:W-:Y:S02]  /*0330*/  LEA.HI R11, R10, R11, RZ, 0x1b ;  /* 0x0000000b0a0b7211 */ /* 0x000fe400078fd8ff */
[----:B------:R-:W-:-:S02]  /*0340*/  IADD3 R9, PT, PT, R4, R9, RZ ;  /* 0x0000000904097210 */ /* 0x000fc40007ffe0ff */
[----:B------:R-:W-:Y:S01]  /*0350*/  IADD3 R11, PT, PT, R0, R11, RZ ;  /* 0x0000000b000b7210 */ /* 0x000fe20007ffe0ff */
[----:B------:R-:W-:Y:S04]  /*0360*/  STG.E.U8 desc[UR4][R2.64], R5 ;  /* 0x0000000502007986 */ /* 0x000fe8000c101104 */
[----:B------:R-:W-:Y:S04]  /*0370*/  STG.E.U8 desc[UR4][R2.64+0x1], R9 ;  /* 0x0000010902007986 */ /* 0x000fe8000c101104 */
[----:B------:R-:W-:Y:S01]  /*0380*/  STG.E.U8 desc[UR4][R2.64+0x2], R11 ;  /* 0x0000020b02007986 */ /* 0x000fe2000c101104 */
[----:B------:R-:W-:Y:S05]  /*0390*/  EXIT ;  /* 0x000000000000794d */ /* 0x000fea0003800000 */
.L_x_0:
[----:B------:R-:W-:-:S00]  /*03a0*/  BRA `(.L_x_0) ;  /* 0xfffffffc00fc7947 */ /* 0x000fc0000383ffff */
[----:B------:R-:W-:-:S00]  /*03b0*/  NOP ;  /* 0x0000000000007918 */ /* 0x000fc00000000000 */
        /* <DEDUP_REMOVED lines=12> */
.L_x_1:


//--------------------- .nv.shared.reserved.0     --------------------------
	.section	.nv.shared.reserved.0,"aw",@nobits
	.weak		__nv_reservedSMEM_offset_0_alias
	.size		__nv_reservedSMEM_offset_0_alias, 0, 64
	.other		__nv_reservedSMEM_offset_0_alias,@"STO_CUDA_RESERVED_SHARED STV_DEFAULT"
__nv_reservedSMEM_offset_0_alias:
	.zero		0
	.zero		64


//--------------------- .nv.constant0._Z20apply_bw_filter_cudaPhiii --------------------------
	.section	.nv.constant0._Z20apply_bw_filter_cudaPhiii,"a",@progbits
	.sectionflags	@""
	.align	4
.nv.constant0._Z20apply_bw_filter_cudaPhiii:
	.zero		916


//--------------------- SYMBOLS --------------------------

	.type		.nv.reservedSmem.offset0,@object
	.size		.nv.reservedSmem.offset0,0x4
